	.headerflags	@"EF_CUDA_TEXMODE_UNIFIED EF_CUDA_64BIT_ADDRESS EF_CUDA_ACCELERATORS EF_CUDA_SM90 EF_CUDA_VIRTUAL_SM(EF_CUDA_SM90)"
	.elftype	@"ET_EXEC"


//--------------------- .nv.info                  --------------------------
	.section	.nv.info,"",@"SHT_CUDA_INFO"
	.align	4


	//----- nvinfo : EIATTR_REGCOUNT
	.align		4
        /*0000*/ 	.byte	0x04, 0x2f
        /*0002*/ 	.short	(.L_3 - .L_2)
	.align		4
.L_2:
        /*0004*/ 	.word	index@(triton_poi_fused__native_batch_norm_legit_no_training_add_max_pool2d_with_indices_8)
        /*0008*/ 	.word	0x00000020


	//----- nvinfo : EIATTR_MIN_STACK_SIZE
	.align		4
.L_3:
        /*000c*/ 	.byte	0x04, 0x12
        /*000e*/ 	.short	(.L_5 - .L_4)
	.align		4
.L_4:
        /*0010*/ 	.word	index@(triton_poi_fused__native_batch_norm_legit_no_training_add_max_pool2d_with_indices_8)
        /*0014*/ 	.word	0x00000000


	//----- nvinfo : EIATTR_FRAME_SIZE
	.align		4
.L_5:
        /*0018*/ 	.byte	0x04, 0x11
        /*001a*/ 	.short	(.L_7 - .L_6)
	.align		4
.L_6:
        /*001c*/ 	.word	index@(triton_poi_fused__native_batch_norm_legit_no_training_add_max_pool2d_with_indices_8)
        /*0020*/ 	.word	0x00000000


	//----- nvinfo : EIATTR_MIN_STACK_SIZE
	.align		4
.L_7:
        /*0024*/ 	.byte	0x04, 0x12
        /*0026*/ 	.short	(.L_9 - .L_8)
	.align		4
.L_8:
        /*0028*/ 	.word	index@(triton_poi_fused__native_batch_norm_legit_no_training_add_max_pool2d_with_indices_8)
        /*002c*/ 	.word	0x00000000
.L_9:


//--------------------- .nv.info.triton_poi_fused__native_batch_norm_legit_no_training_add_max_pool2d_with_indices_8 --------------------------
	.section	.nv.info.triton_poi_fused__native_batch_norm_legit_no_training_add_max_pool2d_with_indices_8,"",@"SHT_CUDA_INFO"
	.sectionflags	@""
	.align	4


	//----- nvinfo : EIATTR_CUDA_API_VERSION
	.align		4
        /*0000*/ 	.byte	0x04, 0x37
        /*0002*/ 	.short	(.L_11 - .L_10)
.L_10:
        /*0004*/ 	.word	0x0000007c


	//----- nvinfo : EIATTR_KPARAM_INFO
	.align		4
.L_11:
        /*0008*/ 	.byte	0x04, 0x17
        /*000a*/ 	.short	(.L_13 - .L_12)
.L_12:
        /*000c*/ 	.word	0x00000000
        /*0010*/ 	.short	0x0011
        /*0012*/ 	.short	0x0088
        /*0014*/ 	.byte	0x00, 0xf0, 0x11, 0x00


	//----- nvinfo : EIATTR_KPARAM_INFO
	.align		4
.L_13:
        /*0018*/ 	.byte	0x04, 0x17
        /*001a*/ 	.short	(.L_15 - .L_14)
.L_14:
        /*001c*/ 	.word	0x00000000
        /*0020*/ 	.short	0x0010
        /*0022*/ 	.short	0x0080
        /*0024*/ 	.byte	0x00, 0xf4, 0x21, 0x00


	//----- nvinfo : EIATTR_KPARAM_INFO
	.align		4
.L_15:
        /*0028*/ 	.byte	0x04, 0x17
        /*002a*/ 	.short	(.L_17 - .L_16)
.L_16:
        /*002c*/ 	.word	0x00000000
        /*0030*/ 	.short	0x000f
        /*0032*/ 	.short	0x0078
        /*0034*/ 	.byte	0x00, 0xf4, 0x21, 0x00


	//----- nvinfo : EIATTR_KPARAM_INFO
	.align		4
.L_17:
        /*0038*/ 	.byte	0x04, 0x17
        /*003a*/ 	.short	(.L_19 - .L_18)
.L_18:
        /*003c*/ 	.word	0x00000000
        /*0040*/ 	.short	0x000e
        /*0042*/ 	.short	0x0070
        /*0044*/ 	.byte	0x00, 0xf4, 0x21, 0x00


	//----- nvinfo : EIATTR_KPARAM_INFO
	.align		4
.L_19:
        /*0048*/ 	.byte	0x04, 0x17
        /*004a*/ 	.short	(.L_21 - .L_20)
.L_20:
        /*004c*/ 	.word	0x00000000
        /*0050*/ 	.short	0x000d
        /*0052*/ 	.short	0x0068
        /*0054*/ 	.byte	0x00, 0xf4, 0x21, 0x00


	//----- nvinfo : EIATTR_KPARAM_INFO
	.align		4
.L_21:
        /*0058*/ 	.byte	0x04, 0x17
        /*005a*/ 	.short	(.L_23 - .L_22)
.L_22:
        /*005c*/ 	.word	0x00000000
        /*0060*/ 	.short	0x000c
        /*0062*/ 	.short	0x0060
        /*0064*/ 	.byte	0x00, 0xf4, 0x21, 0x00


	//----- nvinfo : EIATTR_KPARAM_INFO
	.align		4
.L_23:
        /*0068*/ 	.byte	0x04, 0x17
        /*006a*/ 	.short	(.L_25 - .L_24)
.L_24:
        /*006c*/ 	.word	0x00000000
        /*0070*/ 	.short	0x000b
        /*0072*/ 	.short	0x0058
        /*0074*/ 	.byte	0x00, 0xf4, 0x21, 0x00


	//----- nvinfo : EIATTR_KPARAM_INFO
	.align		4
.L_25:
        /*0078*/ 	.byte	0x04, 0x17
        /*007a*/ 	.short	(.L_27 - .L_26)
.L_26:
        /*007c*/ 	.word	0x00000000
        /*0080*/ 	.short	0x000a
        /*0082*/ 	.short	0x0050
        /*0084*/ 	.byte	0x00, 0xf4, 0x21, 0x00


	//----- nvinfo : EIATTR_KPARAM_INFO
	.align		4
.L_27:
        /*0088*/ 	.byte	0x04, 0x17
        /*008a*/ 	.short	(.L_29 - .L_28)
.L_28:
        /*008c*/ 	.word	0x00000000
        /*0090*/ 	.short	0x0009
        /*0092*/ 	.short	0x0048
        /*0094*/ 	.byte	0x00, 0xf4, 0x21, 0x00


	//----- nvinfo : EIATTR_KPARAM_INFO
	.align		4
.L_29:
        /*0098*/ 	.byte	0x04, 0x17
        /*009a*/ 	.short	(.L_31 - .L_30)
.L_30:
        /*009c*/ 	.word	0x00000000
        /*00a0*/ 	.short	0x0008
        /*00a2*/ 	.short	0x0040
        /*00a4*/ 	.byte	0x00, 0xf4, 0x21, 0x00


	//----- nvinfo : EIATTR_KPARAM_INFO
	.align		4
.L_31:
        /*00a8*/ 	.byte	0x04, 0x17
        /*00aa*/ 	.short	(.L_33 - .L_32)
.L_32:
        /*00ac*/ 	.word	0x00000000
        /*00b0*/ 	.short	0x0007
        /*00b2*/ 	.short	0x0038
        /*00b4*/ 	.byte	0x00, 0xf4, 0x21, 0x00


	//----- nvinfo : EIATTR_KPARAM_INFO
	.align		4
.L_33:
        /*00b8*/ 	.byte	0x04, 0x17
        /*00ba*/ 	.short	(.L_35 - .L_34)
.L_34:
        /*00bc*/ 	.word	0x00000000
        /*00c0*/ 	.short	0x0006
        /*00c2*/ 	.short	0x0030
        /*00c4*/ 	.byte	0x00, 0xf4, 0x21, 0x00


	//----- nvinfo : EIATTR_KPARAM_INFO
	.align		4
.L_35:
        /*00c8*/ 	.byte	0x04, 0x17
        /*00ca*/ 	.short	(.L_37 - .L_36)
.L_36:
        /*00cc*/ 	.word	0x00000000
        /*00d0*/ 	.short	0x0005
        /*00d2*/ 	.short	0x0028
        /*00d4*/ 	.byte	0x00, 0xf4, 0x21, 0x00


	//----- nvinfo : EIATTR_KPARAM_INFO
	.align		4
.L_37:
        /*00d8*/ 	.byte	0x04, 0x17
        /*00da*/ 	.short	(.L_39 - .L_38)
.L_38:
        /*00dc*/ 	.word	0x00000000
        /*00e0*/ 	.short	0x0004
        /*00e2*/ 	.short	0x0020
        /*00e4*/ 	.byte	0x00, 0xf4, 0x21, 0x00


	//----- nvinfo : EIATTR_KPARAM_INFO
	.align		4
.L_39:
        /*00e8*/ 	.byte	0x04, 0x17
        /*00ea*/ 	.short	(.L_41 - .L_40)
.L_40:
        /*00ec*/ 	.word	0x00000000
        /*00f0*/ 	.short	0x0003
        /*00f2*/ 	.short	0x0018
        /*00f4*/ 	.byte	0x00, 0xf4, 0x21, 0x00


	//----- nvinfo : EIATTR_KPARAM_INFO
	.align		4
.L_41:
        /*00f8*/ 	.byte	0x04, 0x17
        /*00fa*/ 	.short	(.L_43 - .L_42)
.L_42:
        /*00fc*/ 	.word	0x00000000
        /*0100*/ 	.short	0x0002
        /*0102*/ 	.short	0x0010
        /*0104*/ 	.byte	0x00, 0xf4, 0x21, 0x00


	//----- nvinfo : EIATTR_KPARAM_INFO
	.align		4
.L_43:
        /*0108*/ 	.byte	0x04, 0x17
        /*010a*/ 	.short	(.L_45 - .L_44)
.L_44:
        /*010c*/ 	.word	0x00000000
        /*0110*/ 	.short	0x0001
        /*0112*/ 	.short	0x0008
        /*0114*/ 	.byte	0x00, 0xf4, 0x21, 0x00


	//----- nvinfo : EIATTR_KPARAM_INFO
	.align		4
.L_45:
        /*0118*/ 	.byte	0x04, 0x17
        /*011a*/ 	.short	(.L_47 - .L_46)
.L_46:
        /*011c*/ 	.word	0x00000000
        /*0120*/ 	.short	0x0000
        /*0122*/ 	.short	0x0000
        /*0124*/ 	.byte	0x00, 0xf4, 0x21, 0x00


	//----- nvinfo : EIATTR_SPARSE_MMA_MASK
	.align		4
.L_47:
        /*0128*/ 	.byte	0x03, 0x50
        /*012a*/ 	.short	0x0000


	//----- nvinfo : EIATTR_MAXREG_COUNT
	.align		4
        /*012c*/ 	.byte	0x03, 0x1b
        /*012e*/ 	.short	0x00ff


	//----- nvinfo : EIATTR_EXIT_INSTR_OFFSETS
	.align		4
        /*0130*/ 	.byte	0x04, 0x1c
        /*0132*/ 	.short	(.L_49 - .L_48)


	//   ....[0]....
.L_48:
        /*0134*/ 	.word	0x00000900


	//----- nvinfo : EIATTR_REQNTID
	.align		4
.L_49:
        /*0138*/ 	.byte	0x04, 0x10
        /*013a*/ 	.short	(.L_51 - .L_50)
.L_50:
        /*013c*/ 	.word	0x00000100
        /*0140*/ 	.word	0x00000001
        /*0144*/ 	.word	0x00000001


	//----- nvinfo : EIATTR_CBANK_PARAM_SIZE
	.align		4
.L_51:
        /*0148*/ 	.byte	0x03, 0x19
        /*014a*/ 	.short	0x008c


	//----- nvinfo : EIATTR_PARAM_CBANK
	.align		4
        /*014c*/ 	.byte	0x04, 0x0a
        /*014e*/ 	.short	(.L_53 - .L_52)
	.align		4
.L_52:
        /*0150*/ 	.word	index@(.nv.constant0.triton_poi_fused__native_batch_norm_legit_no_training_add_max_pool2d_with_indices_8)
        /*0154*/ 	.short	0x0210
        /*0156*/ 	.short	0x008c


	//----- nvinfo : EIATTR_SW_WAR
	.align		4
.L_53:
        /*0158*/ 	.byte	0x04, 0x36
        /*015a*/ 	.short	(.L_55 - .L_54)
.L_54:
        /*015c*/ 	.word	0x00000008
.L_55:


//--------------------- .nv.callgraph             --------------------------
	.section	.nv.callgraph,"",@"SHT_CUDA_CALLGRAPH"
	.align	4
	.sectionentsize	8
	.align		4
        /*0000*/ 	.word	0x00000000
	.align		4
        /*0004*/ 	.word	0xffffffff
	.align		4
        /*0008*/ 	.word	0x00000000
	.align		4
        /*000c*/ 	.word	0xfffffffe
	.align		4
        /*0010*/ 	.word	0x00000000
	.align		4
        /*0014*/ 	.word	0xfffffffd
	.align		4
        /*0018*/ 	.word	0x00000000
	.align		4
        /*001c*/ 	.word	0xfffffffc


//--------------------- .nv.constant4             --------------------------
	.section	.nv.constant4,"a",@progbits
	.align	8
	.align		8
.nv.constant4:
        /*0000*/ 	.dword	_$_str
	.align		8
        /*0008*/ 	.dword	_$_str_$_2


//--------------------- .text.triton_poi_fused__native_batch_norm_legit_no_training_add_max_pool2d_with_indices_8 --------------------------
	.section	.text.triton_poi_fused__native_batch_norm_legit_no_training_add_max_pool2d_with_indices_8,"ax",@progbits
	.align	128
        .global         triton_poi_fused__native_batch_norm_legit_no_training_add_max_pool2d_with_indices_8
        .type           triton_poi_fused__native_batch_norm_legit_no_training_add_max_pool2d_with_indices_8,@function
        .size           triton_poi_fused__native_batch_norm_legit_no_training_add_max_pool2d_with_indices_8,(.L_x_1 - triton_poi_fused__native_batch_norm_legit_no_training_add_max_pool2d_with_indices_8)
        .other          triton_poi_fused__native_batch_norm_legit_no_training_add_max_pool2d_with_indices_8,@"STO_CUDA_ENTRY STV_DEFAULT"
triton_poi_fused__native_batch_norm_legit_no_training_add_max_pool2d_with_indices_8:
.text.triton_poi_fused__native_batch_norm_legit_no_training_add_max_pool2d_with_indices_8:
[----:B------:R-:W-:Y:S01]  /*0000*/  LDC R1, c[0x0][0x28] ;  /* 0x00000a00ff017b82 */ /* 0x000fe20000000800 */
[----:B------:R-:W1:Y:S07]  /*0010*/  S2R R0, SR_TID.X ;  /* 0x0000000000007919 */ /* 0x000e6e0000002100 */
[----:B------:R-:W2:Y:S01]  /*0020*/  LDC.64 R4, c[0x0][0x220] ;  /* 0x00008800ff047b82 */ /* 0x000ea20000000a00 */
[----:B------:R-:W-:Y:S01]  /*0030*/  ULDC.64 UR4, c[0x0][0x208] ;  /* 0x0000820000047ab9 */ /* 0x000fe20000000a00 */
[----:B------:R-:W3:Y:S06]  /*0040*/  S2R R3, SR_CTAID.X ;  /* 0x0000000000037919 */ /* 0x000eec0000002500 */
[----:B------:R-:W4:Y:S08]  /*0050*/  LDC.64 R12, c[0x0][0x210] ;  /* 0x00008400ff0c7b82 */ /* 0x000f300000000a00 */
[----:B------:R-:W5:Y:S08]  /*0060*/  LDC.64 R20, c[0x0][0x218] ;  /* 0x00008600ff147b82 */ /* 0x000f700000000a00 */
[----:B------:R-:W4:Y:S08]  /*0070*/  LDC.64 R10, c[0x0][0x228] ;  /* 0x00008a00ff0a7b82 */ /* 0x000f300000000a00 */
[----:B------:R-:W4:Y:S01]  /*0080*/  LDC.64 R8, c[0x0][0x268] ;  /* 0x00009a00ff087b82 */ /* 0x000f220000000a00 */
[----:B-1----:R-:W-:Y:S01]  /*0090*/  SHF.L.U32 R0, R0, 0x1, RZ ;  /* 0x0000000100007819 */ /* 0x002fe200000006ff */
[----:B------:R-:W-:Y:S01]  /*00a0*/  HFMA2.MMA R26, -RZ, RZ, 1.625, 0 ;  /* 0x3e800000ff1a7435 */ /* 0x000fe200000001ff */
[----:B------:R-:W-:-:S02]  /*00b0*/  ULDC.64 UR6, c[0x0][0x288] ;  /* 0x0000a20000067ab9 */ /* 0x000fc40000000a00 */
[----:B------:R-:W-:-:S03]  /*00c0*/  LOP3.LUT R0, R0, 0x1fe, RZ, 0xc0, !PT ;  /* 0x000001fe00007812 */ /* 0x000fc600078ec0ff */
[----:B------:R-:W1:Y:S01]  /*00d0*/  LDC.64 R22, c[0x0][0x238] ;  /* 0x00008e00ff167b82 */ /* 0x000e620000000a00 */
[----:B---3--:R-:W-:-:S05]  /*00e0*/  LEA R0, R3, R0, 0x9 ;  /* 0x0000000003007211 */ /* 0x008fca00078e48ff */
[----:B------:R-:W-:Y:S02]  /*00f0*/  IMAD.HI R6, R0, 0x2aaaaaab, RZ ;  /* 0x2aaaaaab00067827 */ /* 0x000fe400078e02ff */
[----:B------:R-:W3:Y:S03]  /*0100*/  LDC.64 R2, c[0x0][0x248] ;  /* 0x00009200ff027b82 */ /* 0x000ee60000000a00 */
[----:B------:R-:W-:-:S04]  /*0110*/  SHF.R.U32.HI R7, RZ, 0x1f, R6 ;  /* 0x0000001fff077819 */ /* 0x000fc80000011606 */
[----:B------:R-:W-:Y:S01]  /*0120*/  LEA.HI R7, R6, R7, RZ, 0x1d ;  /* 0x0000000706077211 */ /* 0x000fe200078fe8ff */
[----:B------:R-:W1:Y:S04]  /*0130*/  LDC.64 R14, c[0x0][0x240] ;  /* 0x00009000ff0e7b82 */ /* 0x000e680000000a00 */
[----:B------:R-:W-:-:S04]  /*0140*/  IMAD R27, R7, -0x30, R0 ;  /* 0xffffffd0071b7824 */ /* 0x000fc800078e0200 */
[C---:B--2---:R-:W-:Y:S01]  /*0150*/  IMAD.WIDE R4, R27.reuse, 0x4, R4 ;  /* 0x000000041b047825 */ /* 0x044fe200078e0204 */
[----:B------:R-:W2:Y:S05]  /*0160*/  LDC.64 R6, c[0x0][0x230] ;  /* 0x00008c00ff067b82 */ /* 0x000eaa0000000a00 */
[----:B------:R-:W2:Y:S01]  /*0170*/  LDG.E.EL.64 R4, desc[UR4][R4.64] ;  /* 0x0000000404047981 */ /* 0x000ea2000c2e1b00 */
[----:B---3--:R-:W-:Y:S02]  /*0180*/  IMAD.WIDE R2, R27, 0x4, R2 ;  /* 0x000000041b027825 */ /* 0x008fe400078e0202 */
[----:B------:R-:W3:Y:S04]  /*0190*/  LDC.64 R18, c[0x0][0x258] ;  /* 0x00009600ff127b82 */ /* 0x000ee80000000a00 */
[----:B------:R-:W2:Y:S01]  /*01a0*/  LDG.E.EL.64 R2, desc[UR4][R2.64] ;  /* 0x0000000402027981 */ /* 0x000ea2000c2e1b00 */
[----:B----4-:R-:W-:-:S04]  /*01b0*/  IMAD.WIDE R12, R0, 0x4, R12 ;  /* 0x00000004000c7825 */ /* 0x010fc800078e020c */
[C---:B-----5:R-:W-:Y:S02]  /*01c0*/  IMAD.WIDE R20, R27.reuse, 0x4, R20 ;  /* 0x000000041b147825 */ /* 0x060fe400078e0214 */
[----:B------:R-:W4:Y:S04]  /*01d0*/  LDG.E.64 R12, desc[UR4][R12.64] ;  /* 0x000000040c0c7981 */ /* 0x000f28000c1e1b00 */
[----:B------:R-:W4:Y:S01]  /*01e0*/  LDG.E.EL.64 R20, desc[UR4][R20.64] ;  /* 0x0000000414147981 */ /* 0x000f22000c2e1b00 */
[----:B0-----:R-:W-:-:S04]  /*01f0*/  IMAD.WIDE R10, R27, 0x4, R10 ;  /* 0x000000041b0a7825 */ /* 0x001fc800078e020a */
[C---:B--2---:R-:W-:Y:S02]  /*0200*/  IMAD.WIDE R6, R27.reuse, 0x4, R6 ;  /* 0x000000041b067825 */ /* 0x044fe400078e0206 */
[----:B------:R-:W2:Y:S04]  /*0210*/  LDG.E.EL.64 R10, desc[UR4][R10.64] ;  /* 0x000000040a0a7981 */ /* 0x000ea8000c2e1b00 */
[----:B------:R-:W2:Y:S01]  /*0220*/  LDG.E.EL.64 R6, desc[UR4][R6.64] ;  /* 0x0000000406067981 */ /* 0x000ea2000c2e1b00 */
[----:B------:R-:W-:-:S06]  /*0230*/  IMAD.WIDE R8, R27, 0x4, R8 ;  /* 0x000000041b087825 */ /* 0x000fcc00078e0208 */
[----:B------:R-:W5:Y:S01]  /*0240*/  LDG.E.EL.64 R8, desc[UR4][R8.64] ;  /* 0x0000000408087981 */ /* 0x000f62000c2e1b00 */
[----:B-1----:R-:W-:-:S06]  /*0250*/  IMAD.WIDE R14, R27, 0x4, R14 ;  /* 0x000000041b0e7825 */ /* 0x002fcc00078e020e */
[----:B------:R-:W2:Y:S01]  /*0260*/  LDG.E.EL.64 R14, desc[UR4][R14.64] ;  /* 0x000000040e0e7981 */ /* 0x000ea2000c2e1b00 */
[----:B---3--:R-:W-:-:S06]  /*0270*/  IMAD.WIDE R18, R27, 0x4, R18 ;  /* 0x000000041b127825 */ /* 0x008fcc00078e0212 */
[----:B------:R-:W3:Y:S01]  /*0280*/  LDG.E.EL.64 R18, desc[UR4][R18.64] ;  /* 0x0000000412127981 */ /* 0x000ee2000c2e1b00 */
[----:B------:R-:W-:Y:S01]  /*0290*/  FADD R5, R5, 9.9999997473787516356e-06 ;  /* 0x3727c5ac05057421 */ /* 0x000fe20000000000 */
[----:B------:R-:W-:-:S04]  /*02a0*/  FADD R4, R4, 9.9999997473787516356e-06 ;  /* 0x3727c5ac04047421 */ /* 0x000fc80000000000 */
[----:B------:R-:W0:Y:S01]  /*02b0*/  MUFU.SQRT R16, R4 ;  /* 0x0000000400107308 */ /* 0x000e220000002000 */
[----:B------:R-:W-:-:S07]  /*02c0*/  FADD R2, R2, 9.9999997473787516356e-06 ;  /* 0x3727c5ac02027421 */ /* 0x000fce0000000000 */
[----:B------:R-:W1:Y:S01]  /*02d0*/  MUFU.SQRT R5, R5 ;  /* 0x0000000500057308 */ /* 0x000e620000002000 */
[----:B0-----:R-:W-:-:S07]  /*02e0*/  FSETP.GT.AND P0, PT, R16, 8.50705917302346158658e+37, PT ;  /* 0x7e8000001000780b */ /* 0x001fce0003f04000 */
[----:B------:R-:W0:Y:S01]  /*02f0*/  MUFU.SQRT R28, R2 ;  /* 0x00000002001c7308 */ /* 0x000e220000002000 */
[----:B------:R-:W-:Y:S02]  /*0300*/  FSETP.GEU.AND P3, PT, R16, 1.175494350822287508e-38, PT ;  /* 0x008000001000780b */ /* 0x000fe40003f6e000 */
[C---:B-1----:R-:W-:Y:S02]  /*0310*/  FSETP.GT.AND P1, PT, R5.reuse, 8.50705917302346158658e+37, PT ;  /* 0x7e8000000500780b */ /* 0x042fe40003f24000 */
[----:B------:R-:W-:Y:S02]  /*0320*/  FSETP.GEU.AND P4, PT, R5, 1.175494350822287508e-38, PT ;  /* 0x008000000500780b */ /* 0x000fe40003f8e000 */
[C---:B0-----:R-:W-:Y:S02]  /*0330*/  FSETP.GT.AND P2, PT, R28.reuse, 8.50705917302346158658e+37, PT ;  /* 0x7e8000001c00780b */ /* 0x041fe40003f44000 */
[----:B------:R-:W-:-:S07]  /*0340*/  FSETP.GEU.AND P5, PT, R28, 1.175494350822287508e-38, PT ;  /* 0x008000001c00780b */ /* 0x000fce0003fae000 */
[----:B------:R-:W-:-:S04]  /*0350*/  @P1 FMUL R5, R5, 0.25 ;  /* 0x3e80000005051820 */ /* 0x000fc80000400000 */
[----:B------:R-:W-:Y:S01]  /*0360*/  @!P4 FMUL R5, R5, 16777216 ;  /* 0x4b8000000505c820 */ /* 0x000fe20000400000 */
[----:B------:R-:W-:-:S03]  /*0370*/  @P2 FMUL R28, R28, 0.25 ;  /* 0x3e8000001c1c2820 */ /* 0x000fc60000400000 */
[----:B------:R0:W1:Y:S01]  /*0380*/  MUFU.RCP R24, R5 ;  /* 0x0000000500187308 */ /* 0x0000620000001000 */
[----:B------:R-:W-:Y:S01]  /*0390*/  FSEL R17, R26, 1, P1 ;  /* 0x3f8000001a117808 */ /* 0x000fe20000800000 */
[----:B------:R-:W-:Y:S01]  /*03a0*/  @!P5 FMUL R28, R28, 16777216 ;  /* 0x4b8000001c1cd820 */ /* 0x000fe20000400000 */
[----:B------:R-:W-:-:S05]  /*03b0*/  @P0 FMUL R16, R16, 0.25 ;  /* 0x3e80000010100820 */ /* 0x000fca0000400000 */
[----:B------:R-:W2:Y:S01]  /*03c0*/  MUFU.RCP R4, R28 ;  /* 0x0000001c00047308 */ /* 0x000ea20000001000 */
[----:B------:R-:W-:Y:S01]  /*03d0*/  @!P3 FMUL R16, R16, 16777216 ;  /* 0x4b8000001010b820 */ /* 0x000fe20000400000 */
[----:B------:R-:W-:Y:S01]  /*03e0*/  @!P4 FMUL R17, R17, 16777216 ;  /* 0x4b8000001111c820 */ /* 0x000fe20000400000 */
[----:B0-----:R-:W-:-:S03]  /*03f0*/  FSEL R5, R26, 1, P2 ;  /* 0x3f8000001a057808 */ /* 0x001fc60001000000 */
[----:B-1----:R-:W-:Y:S02]  /*0400*/  FMUL R24, R24, R17 ;  /* 0x0000001118187220 */ /* 0x002fe40000400000 */
[----:B------:R0:W1:Y:S01]  /*0410*/  MUFU.RCP R2, R16 ;  /* 0x0000001000027308 */ /* 0x0000620000001000 */
[----:B------:R-:W-:Y:S01]  /*0420*/  @!P5 FMUL R5, R5, 16777216 ;  /* 0x4b8000000505d820 */ /* 0x000fe20000400000 */
[----:B------:R-:W-:Y:S01]  /*0430*/  FSEL R25, R26, 1, P0 ;  /* 0x3f8000001a197808 */ /* 0x000fe20000000000 */
[----:B----4-:R-:W-:Y:S01]  /*0440*/  FADD R13, R13, -R21 ;  /* 0x800000150d0d7221 */ /* 0x010fe20000000000 */
[----:B0-----:R-:W0:Y:S01]  /*0450*/  LDC.64 R16, c[0x0][0x250] ;  /* 0x00009400ff107b82 */ /* 0x001e220000000a00 */
[----:B--2---:R-:W-:Y:S01]  /*0460*/  FMUL R4, R4, R5 ;  /* 0x0000000504047220 */ /* 0x004fe20000400000 */
[----:B------:R-:W-:Y:S01]  /*0470*/  FADD R5, R12, -R20 ;  /* 0x800000140c057221 */ /* 0x000fe20000000000 */
[----:B------:R-:W-:Y:S01]  /*0480*/  @!P3 FMUL R25, R25, 16777216 ;  /* 0x4b8000001919b820 */ /* 0x000fe20000400000 */
[----:B------:R-:W-:Y:S01]  /*0490*/  FMUL R24, R24, R13 ;  /* 0x0000000d18187220 */ /* 0x000fe20000400000 */
[----:B------:R-:W-:-:S03]  /*04a0*/  IMAD.WIDE R12, R0, 0x4, R22 ;  /* 0x00000004000c7825 */ /* 0x000fc600078e0216 */
[----:B------:R-:W2:Y:S01]  /*04b0*/  LDC.64 R20, c[0x0][0x260] ;  /* 0x00009800ff147b82 */ /* 0x000ea20000000a00 */
[----:B-1----:R-:W-:Y:S01]  /*04c0*/  FMUL R2, R2, R25 ;  /* 0x0000001902027220 */ /* 0x002fe20000400000 */
[----:B------:R-:W-:Y:S01]  /*04d0*/  FFMA R7, R11, R24, R7 ;  /* 0x000000180b077223 */ /* 0x000fe20000000007 */
[----:B------:R-:W4:Y:S05]  /*04e0*/  LDG.E.64 R12, desc[UR4][R12.64] ;  /* 0x000000040c0c7981 */ /* 0x000f2a000c1e1b00 */
[----:B------:R-:W1:Y:S08]  /*04f0*/  LDC.64 R24, c[0x0][0x270] ;  /* 0x00009c00ff187b82 */ /* 0x000e700000000a00 */
[----:B------:R-:W3:Y:S01]  /*0500*/  LDC.64 R22, c[0x0][0x278] ;  /* 0x00009e00ff167b82 */ /* 0x000ee20000000a00 */
[----:B0-----:R-:W-:-:S06]  /*0510*/  IMAD.WIDE R16, R27, 0x4, R16 ;  /* 0x000000041b107825 */ /* 0x001fcc00078e0210 */
[----:B------:R-:W4:Y:S01]  /*0520*/  LDG.E.EL.64 R16, desc[UR4][R16.64] ;  /* 0x0000000410107981 */ /* 0x000f22000c2e1b00 */
[----:B--2---:R-:W-:-:S06]  /*0530*/  IMAD.WIDE R20, R27, 0x4, R20 ;  /* 0x000000041b147825 */ /* 0x004fcc00078e0214 */
[----:B------:R-:W2:Y:S01]  /*0540*/  LDG.E.EL.64 R20, desc[UR4][R20.64] ;  /* 0x0000000414147981 */ /* 0x000ea2000c2e1b00 */
[----:B-1----:R-:W-:-:S04]  /*0550*/  IMAD.WIDE R28, R27, 0x4, R24 ;  /* 0x000000041b1c7825 */ /* 0x002fc800078e0218 */
[----:B---3--:R-:W-:Y:S02]  /*0560*/  IMAD.WIDE R24, R27, 0x4, R22 ;  /* 0x000000041b187825 */ /* 0x008fe400078e0216 */
[----:B------:R0:W3:Y:S04]  /*0570*/  LDG.E.EL.64 R22, desc[UR4][R28.64] ;  /* 0x000000041c167981 */ /* 0x0000e8000c2e1b00 */
[----:B------:R-:W3:Y:S01]  /*0580*/  LDG.E.EL.64 R24, desc[UR4][R24.64] ;  /* 0x0000000418187981 */ /* 0x000ee2000c2e1b00 */
[----:B------:R-:W-:-:S04]  /*0590*/  FADD R3, R3, 9.9999997473787516356e-06 ;  /* 0x3727c5ac03037421 */ /* 0x000fc80000000000 */
[----:B0-----:R-:W0:Y:S01]  /*05a0*/  MUFU.SQRT R28, R3 ;  /* 0x00000003001c7308 */ /* 0x001e220000002000 */
[----:B-----5:R-:W-:Y:S01]  /*05b0*/  FADD R27, R8, 9.9999997473787516356e-06 ;  /* 0x3727c5ac081b7421 */ /* 0x020fe20000000000 */
[----:B------:R-:W-:-:S06]  /*05c0*/  FADD R9, R9, 9.9999997473787516356e-06 ;  /* 0x3727c5ac09097421 */ /* 0x000fcc0000000000 */
[----:B------:R-:W1:Y:S01]  /*05d0*/  MUFU.SQRT R11, R9 ;  /* 0x00000009000b7308 */ /* 0x000e620000002000 */
[C---:B0-----:R-:W-:Y:S02]  /*05e0*/  FSETP.GT.AND P0, PT, R28.reuse, 8.50705917302346158658e+37, PT ;  /* 0x7e8000001c00780b */ /* 0x041fe40003f04000 */
[----:B------:R-:W-:-:S05]  /*05f0*/  FSETP.GEU.AND P3, PT, R28, 1.175494350822287508e-38, PT ;  /* 0x008000001c00780b */ /* 0x000fca0003f6e000 */
[----:B------:R-:W0:Y:S06]  /*0600*/  MUFU.SQRT R27, R27 ;  /* 0x0000001b001b7308 */ /* 0x000e2c0000002000 */
[----:B------:R-:W-:Y:S01]  /*0610*/  @P0 FMUL R28, R28, 0.25 ;  /* 0x3e8000001c1c0820 */ /* 0x000fe20000400000 */
[----:B-1----:R-:W-:-:S03]  /*0620*/  FSETP.GT.AND P2, PT, R11, 8.50705917302346158658e+37, PT ;  /* 0x7e8000000b00780b */ /* 0x002fc60003f44000 */
[----:B------:R-:W-:Y:S01]  /*0630*/  @!P3 FMUL R28, R28, 16777216 ;  /* 0x4b8000001c1cb820 */ /* 0x000fe20000400000 */
[----:B0-----:R-:W-:-:S03]  /*0640*/  FSETP.GT.AND P1, PT, R27, 8.50705917302346158658e+37, PT ;  /* 0x7e8000001b00780b */ /* 0x001fc60003f24000 */
[----:B------:R-:W0:Y:S01]  /*0650*/  MUFU.RCP R8, R28 ;  /* 0x0000001c00087308 */ /* 0x000e220000001000 */
[----:B------:R-:W-:Y:S02]  /*0660*/  FSETP.GEU.AND P5, PT, R11, 1.175494350822287508e-38, PT ;  /* 0x008000000b00780b */ /* 0x000fe40003fae000 */
[----:B------:R-:W-:Y:S02]  /*0670*/  FSETP.GEU.AND P4, PT, R27, 1.175494350822287508e-38, PT ;  /* 0x008000001b00780b */ /* 0x000fe40003f8e000 */
[----:B------:R-:W-:Y:S01]  /*0680*/  FSEL R3, R26, 1, P0 ;  /* 0x3f8000001a037808 */ /* 0x000fe20000000000 */
[----:B------:R-:W-:-:S04]  /*0690*/  @P2 FMUL R11, R11, 0.25 ;  /* 0x3e8000000b0b2820 */ /* 0x000fc80000400000 */
[----:B------:R-:W-:Y:S01]  /*06a0*/  @!P3 FMUL R3, R3, 16777216 ;  /* 0x4b8000000303b820 */ /* 0x000fe20000400000 */
[----:B------:R-:W-:Y:S01]  /*06b0*/  @P1 FMUL R27, R27, 0.25 ;  /* 0x3e8000001b1b1820 */ /* 0x000fe20000400000 */
[----:B------:R-:W-:Y:S02]  /*06c0*/  FMUL R29, R2, R5 ;  /* 0x00000005021d7220 */ /* 0x000fe40000400000 */
[----:B------:R-:W-:Y:S01]  /*06d0*/  @!P5 FMUL R11, R11, 16777216 ;  /* 0x4b8000000b0bd820 */ /* 0x000fe20000400000 */
[----:B0-----:R-:W-:Y:S01]  /*06e0*/  FMUL R8, R8, R3 ;  /* 0x0000000308087220 */ /* 0x001fe20000400000 */
[----:B------:R-:W-:Y:S01]  /*06f0*/  @!P4 FMUL R27, R27, 16777216 ;  /* 0x4b8000001b1bc820 */ /* 0x000fe20000400000 */
[----:B------:R-:W-:Y:S01]  /*0700*/  FFMA R6, R10, R29, R6 ;  /* 0x0000001d0a067223 */ /* 0x000fe20000000006 */
[----:B------:R-:W0:Y:S02]  /*0710*/  LDC.64 R2, c[0x0][0x280] ;  /* 0x0000a000ff027b82 */ /* 0x000e240000000a00 */
[----:B------:R-:W1:Y:S08]  /*0720*/  MUFU.RCP R5, R27 ;  /* 0x0000001b00057308 */ /* 0x000e700000001000 */
[----:B------:R-:W5:Y:S01]  /*0730*/  MUFU.RCP R11, R11 ;  /* 0x0000000b000b7308 */ /* 0x000f620000001000 */
[----:B0-----:R-:W-:-:S04]  /*0740*/  IMAD.WIDE R2, R0, 0x4, R2 ;  /* 0x0000000400027825 */ /* 0x001fc800078e0202 */
[----:B----4-:R-:W-:Y:S01]  /*0750*/  FADD R13, R13, -R15 ;  /* 0x8000000f0d0d7221 */ /* 0x010fe20000000000 */
[----:B------:R-:W-:-:S03]  /*0760*/  FADD R15, R12, -R14 ;  /* 0x8000000e0c0f7221 */ /* 0x000fc60000000000 */
[----:B------:R-:W-:Y:S02]  /*0770*/  FMUL R10, R8, R13 ;  /* 0x0000000d080a7220 */ /* 0x000fe40000400000 */
[----:B------:R-:W0:Y:S01]  /*0780*/  LDC.64 R8, c[0x0][0x290] ;  /* 0x0000a400ff087b82 */ /* 0x000e220000000a00 */
[----:B------:R-:W-:Y:S01]  /*0790*/  FMUL R15, R4, R15 ;  /* 0x0000000f040f7220 */ /* 0x000fe20000400000 */
[C---:B------:R-:W-:Y:S02]  /*07a0*/  FSEL R12, R26.reuse, 1, P1 ;  /* 0x3f8000001a0c7808 */ /* 0x040fe40000800000 */
[----:B------:R-:W-:-:S03]  /*07b0*/  FSEL R26, R26, 1, P2 ;  /* 0x3f8000001a1a7808 */ /* 0x000fc60001000000 */
[----:B------:R-:W-:Y:S02]  /*07c0*/  @!P4 FMUL R12, R12, 16777216 ;  /* 0x4b8000000c0cc820 */ /* 0x000fe40000400000 */
[----:B------:R-:W-:Y:S01]  /*07d0*/  @!P5 FMUL R26, R26, 16777216 ;  /* 0x4b8000001a1ad820 */ /* 0x000fe20000400000 */
[----:B------:R-:W-:Y:S01]  /*07e0*/  FFMA R15, R16, R15, R18 ;  /* 0x0000000f100f7223 */ /* 0x000fe20000000012 */
[----:B------:R-:W-:-:S03]  /*07f0*/  FFMA R10, R17, R10, R19 ;  /* 0x0000000a110a7223 */ /* 0x000fc60000000013 */
[----:B------:R-:W-:Y:S01]  /*0800*/  FADD R6, R15, R6 ;  /* 0x000000060f067221 */ /* 0x000fe20000000000 */
[----:B------:R-:W-:Y:S01]  /*0810*/  FADD R7, R10, R7 ;  /* 0x000000070a077221 */ /* 0x000fe20000000000 */
[----:B-1----:R-:W-:Y:S01]  /*0820*/  FMUL R5, R5, R12 ;  /* 0x0000000c05057220 */ /* 0x002fe20000400000 */
[----:B-----5:R-:W-:Y:S01]  /*0830*/  FMUL R26, R11, R26 ;  /* 0x0000001a0b1a7220 */ /* 0x020fe20000400000 */
[----:B--2---:R-:W-:Y:S01]  /*0840*/  FADD R20, -R20, R6 ;  /* 0x0000000614147221 */ /* 0x004fe20000000100 */
[----:B------:R-:W-:Y:S01]  /*0850*/  FADD R21, -R21, R7 ;  /* 0x0000000715157221 */ /* 0x000fe20000000100 */
[----:B------:R-:W-:Y:S02]  /*0860*/  IADD3 R10, P0, R0, UR6, RZ ;  /* 0x00000006000a7c10 */ /* 0x000fe4000ff1e0ff */
[----:B------:R-:W-:Y:S01]  /*0870*/  FMUL R5, R20, R5 ;  /* 0x0000000514057220 */ /* 0x000fe20000400000 */
[----:B------:R-:W-:Y:S01]  /*0880*/  FMUL R26, R21, R26 ;  /* 0x0000001a151a7220 */ /* 0x000fe20000400000 */
[C---:B------:R-:W-:Y:S01]  /*0890*/  LEA.HI.X.SX32 R11, R0.reuse, UR7, 0x1, P0 ;  /* 0x00000007000b7c11 */ /* 0x040fe200080f0eff */
[----:B0-----:R-:W-:Y:S01]  /*08a0*/  IMAD.WIDE R8, R0, 0x4, R8 ;  /* 0x0000000400087825 */ /* 0x001fe200078e0208 */
[----:B------:R-:W-:Y:S03]  /*08b0*/  STG.E.64 desc[UR4][R2.64], R6 ;  /* 0x0000000602007986 */ /* 0x000fe6000c101b04 */
[----:B---3--:R-:W-:Y:S01]  /*08c0*/  FFMA R22, R22, R5, R24 ;  /* 0x0000000516167223 */ /* 0x008fe20000000018 */
[----:B------:R-:W-:Y:S01]  /*08d0*/  FFMA R23, R23, R26, R25 ;  /* 0x0000001a17177223 */ /* 0x000fe20000000019 */
[----:B------:R-:W-:Y:S04]  /*08e0*/  STG.E.U16 desc[UR4][R10.64], RZ ;  /* 0x000000ff0a007986 */ /* 0x000fe8000c101504 */
[----:B------:R-:W-:Y:S01]  /*08f0*/  STG.E.64 desc[UR4][R8.64], R22 ;  /* 0x0000001608007986 */ /* 0x000fe2000c101b04 */
[----:B------:R-:W-:Y:S05]  /*0900*/  EXIT ;  /* 0x000000000000794d */ /* 0x000fea0003800000 */
.L_x_0:
[----:B------:R-:W-:-:S00]  /*0910*/  BRA `(.L_x_0) ;  /* 0xfffffffc00fc7947 */ /* 0x000fc0000383ffff */
[----:B------:R-:W-:-:S00]  /*0920*/  NOP ;  /* 0x0000000000007918 */ /* 0x000fc00000000000 */
        /* <DEDUP_REMOVED lines=13> */
.L_x_1:


//--------------------- .nv.global.init           --------------------------
	.section	.nv.global.init,"aw",@progbits
.nv.global.init:
	.type		_$_str,@object
	.size		_$_str,(_$_str_$_2 - _$_str)
_$_str:
        /*0000*/ 	.byte	0x5f, 0x5f, 0x43, 0x55, 0x44, 0x41, 0x5f, 0x46, 0x54, 0x5a, 0x00
	.type		_$_str_$_2,@object
	.size		_$_str_$_2,(.L_1 - _$_str_$_2)
_$_str_$_2:
        /*000b*/ 	.byte	0x5f, 0x5f, 0x43, 0x55, 0x44, 0x41, 0x5f, 0x50, 0x52, 0x45, 0x43, 0x5f, 0x53, 0x51, 0x52, 0x54
        /*001b*/ 	.byte	0x00
.L_1:


//--------------------- .nv.constant0.triton_poi_fused__native_batch_norm_legit_no_training_add_max_pool2d_with_indices_8 --------------------------
	.section	.nv.constant0.triton_poi_fused__native_batch_norm_legit_no_training_add_max_pool2d_with_indices_8,"a",@progbits
	.sectionflags	@""
	.align	4
.nv.constant0.triton_poi_fused__native_batch_norm_legit_no_training_add_max_pool2d_with_indices_8:
	.zero		668
